//
// Generated by NVIDIA NVVM Compiler
//
// Compiler Build ID: CL-36424714
// Cuda compilation tools, release 13.0, V13.0.88
// Based on NVVM 20.0.0
//

.version 9.0
.target sm_100
.address_size 64

	// .globl	_Z7prescanPiS_i
.extern .shared .align 16 .b8 counts[];

.visible .entry _Z7prescanPiS_i(
	.param .u64 .ptr .align 1 _Z7prescanPiS_i_param_0,
	.param .u64 .ptr .align 1 _Z7prescanPiS_i_param_1,
	.param .u32 _Z7prescanPiS_i_param_2
)
{
	.reg .pred 	%p<11>;
	.reg .b32 	%r<50>;
	.reg .b64 	%rd<9>;

	ld.param.u64 	%rd1, [_Z7prescanPiS_i_param_0];
	ld.param.u64 	%rd2, [_Z7prescanPiS_i_param_1];
	cvta.to.global.u64 	%rd3, %rd2;
	mov.u32 	%r1, %tid.x;
	mul.wide.u32 	%rd4, %r1, 4;
	add.s64 	%rd5, %rd3, %rd4;
	ld.global.u32 	%r10, [%rd5];
	and.b32  	%r11, %r10, 1;
	shl.b32 	%r12, %r1, 2;
	mov.u32 	%r13, counts;
	add.s32 	%r2, %r13, %r12;
	st.shared.u32 	[%r2], %r11;
	ld.global.u32 	%r14, [%rd5+1024];
	and.b32  	%r15, %r14, 1;
	st.shared.u32 	[%r2+1024], %r15;
	shl.b32 	%r16, %r1, 1;
	or.b32  	%r3, %r16, 1;
	bar.sync 	0;
	setp.gt.u32 	%p1, %r1, 255;
	add.s32 	%r4, %r2, %r12;
	@%p1 bra 	$L__BB0_2;
	ld.shared.v2.u32 	{%r17, %r18}, [%r4];
	add.s32 	%r19, %r18, %r17;
	st.shared.u32 	[%r4+4], %r19;
$L__BB0_2:
	bar.sync 	0;
	setp.gt.u32 	%p2, %r1, 127;
	shl.b32 	%r5, %r3, 3;
	add.s32 	%r6, %r13, %r5;
	@%p2 bra 	$L__BB0_4;
	ld.shared.u32 	%r21, [%r6+-4];
	ld.shared.u32 	%r22, [%r6+4];
	add.s32 	%r23, %r22, %r21;
	st.shared.u32 	[%r6+4], %r23;
$L__BB0_4:
	bar.sync 	0;
	setp.gt.u32 	%p3, %r1, 63;
	add.s32 	%r7, %r6, %r5;
	@%p3 bra 	$L__BB0_6;
	ld.shared.u32 	%r24, [%r7+-4];
	ld.shared.u32 	%r25, [%r7+12];
	add.s32 	%r26, %r25, %r24;
	st.shared.u32 	[%r7+12], %r26;
$L__BB0_6:
	bar.sync 	0;
	setp.gt.u32 	%p4, %r1, 31;
	mad.lo.s32 	%r8, %r3, 24, %r6;
	@%p4 bra 	$L__BB0_8;
	ld.shared.u32 	%r27, [%r8+-4];
	ld.shared.u32 	%r28, [%r8+28];
	add.s32 	%r29, %r28, %r27;
	st.shared.u32 	[%r8+28], %r29;
$L__BB0_8:
	bar.sync 	0;
	setp.gt.u32 	%p5, %r1, 15;
	mad.lo.s32 	%r9, %r3, 56, %r6;
	@%p5 bra 	$L__BB0_10;
	ld.shared.u32 	%r30, [%r9+-4];
	ld.shared.u32 	%r31, [%r9+60];
	add.s32 	%r32, %r31, %r30;
	st.shared.u32 	[%r9+60], %r32;
$L__BB0_10:
	setp.gt.u32 	%p6, %r1, 15;
	bar.sync 	0;
	bar.sync 	0;
	bar.sync 	0;
	bar.sync 	0;
	bar.sync 	0;
	bar.sync 	0;
	bar.sync 	0;
	bar.sync 	0;
	bar.sync 	0;
	@%p6 bra 	$L__BB0_12;
	ld.shared.u32 	%r33, [%r9+-4];
	ld.shared.u32 	%r34, [%r9+60];
	st.shared.u32 	[%r9+-4], %r34;
	add.s32 	%r35, %r34, %r33;
	st.shared.u32 	[%r9+60], %r35;
$L__BB0_12:
	setp.gt.u32 	%p7, %r1, 31;
	bar.sync 	0;
	@%p7 bra 	$L__BB0_14;
	ld.shared.u32 	%r36, [%r8+-4];
	ld.shared.u32 	%r37, [%r8+28];
	st.shared.u32 	[%r8+-4], %r37;
	add.s32 	%r38, %r37, %r36;
	st.shared.u32 	[%r8+28], %r38;
$L__BB0_14:
	setp.gt.u32 	%p8, %r1, 63;
	bar.sync 	0;
	@%p8 bra 	$L__BB0_16;
	ld.shared.u32 	%r39, [%r7+-4];
	ld.shared.u32 	%r40, [%r7+12];
	st.shared.u32 	[%r7+-4], %r40;
	add.s32 	%r41, %r40, %r39;
	st.shared.u32 	[%r7+12], %r41;
$L__BB0_16:
	setp.gt.u32 	%p9, %r1, 127;
	bar.sync 	0;
	@%p9 bra 	$L__BB0_18;
	ld.shared.u32 	%r42, [%r6+-4];
	ld.shared.u32 	%r43, [%r6+4];
	st.shared.u32 	[%r6+-4], %r43;
	add.s32 	%r44, %r43, %r42;
	st.shared.u32 	[%r6+4], %r44;
$L__BB0_18:
	setp.gt.u32 	%p10, %r1, 255;
	bar.sync 	0;
	@%p10 bra 	$L__BB0_20;
	ld.shared.v2.u32 	{%r45, %r46}, [%r4];
	add.s32 	%r47, %r46, %r45;
	st.shared.v2.u32 	[%r4], {%r46, %r47};
$L__BB0_20:
	cvta.to.global.u64 	%rd6, %rd1;
	bar.sync 	0;
	ld.shared.u32 	%r48, [%r2];
	add.s64 	%rd8, %rd6, %rd4;
	st.global.u32 	[%rd8], %r48;
	ld.shared.u32 	%r49, [%r2+1024];
	st.global.u32 	[%rd8+1024], %r49;
	ret;

}


// ===== COMPILED SASS (sm_100) =====

	.target	sm_100

	.elftype	@"ET_EXEC"


//--------------------- .note.nv.tkinfo           --------------------------
	.section	.note.nv.tkinfo,"",@"SHT_NOTE"
	.sectionflags	@"SHF_NOTE_NV_TKINFO"
	.tkinfo
        /*0018*/ 	.word	0x00000002
        /*0030*/ 	.string	""
        /*0030*/ 	.string	"ptxas"
        /*0030*/ 	.string	"Cuda compilation tools, release 13.0, V13.0.88"
        /*0030*/ 	.string	"Build cuda_13.0.r13.0/compiler.36424714_0"
        /*0030*/ 	.string	"-arch sm_100 -m 64 "



//--------------------- .note.nv.cuinfo           --------------------------
	.section	.note.nv.cuinfo,"",@"SHT_NOTE"
	.sectionflags	@"SHF_NOTE_NV_CUINFO"
        /*0018*/ 	.short	0x0002
        /*001a*/ 	.short	0x0064
        /*001c*/ 	.short	0x0082
	.zero		2


//--------------------- .nv.info                  --------------------------
	.section	.nv.info,"",@"SHT_CUDA_INFO"
	.align	4


	//----- nvinfo : EIATTR_REGCOUNT
	.align		4
        /*0000*/ 	.byte	0x04, 0x2f
        /*0002*/ 	.short	(.L_1 - .L_0)
	.align		4
.L_0:
        /*0004*/ 	.word	index@(_Z7prescanPiS_i)
        /*0008*/ 	.word	0x00000012


	//----- nvinfo : EIATTR_FRAME_SIZE
	.align		4
.L_1:
        /*000c*/ 	.byte	0x04, 0x11
        /*000e*/ 	.short	(.L_3 - .L_2)
	.align		4
.L_2:
        /*0010*/ 	.word	index@(_Z7prescanPiS_i)
        /*0014*/ 	.word	0x00000000


	//----- nvinfo : EIATTR_MIN_STACK_SIZE
	.align		4
.L_3:
        /*0018*/ 	.byte	0x04, 0x12
        /*001a*/ 	.short	(.L_5 - .L_4)
	.align		4
.L_4:
        /*001c*/ 	.word	index@(_Z7prescanPiS_i)
        /*0020*/ 	.word	0x00000000
.L_5:


//--------------------- .nv.compat                --------------------------
	.section	.nv.compat,"",@"SHT_CUDA_COMPAT_INFO"
	.align	4
        /*0000*/ 	.byte	0x02, 0x09, 0x00, 0x00, 0x02, 0x02, 0x01, 0x00, 0x02, 0x05, 0x05, 0x00, 0x03, 0x07, 0x01, 0x01
        /*0010*/ 	.byte	0x02, 0x03, 0x00, 0x00, 0x02, 0x06, 0x01, 0x00, 0x04, 0x0b, 0x08, 0x00, 0x09, 0x00, 0x00, 0x00
        /*0020*/ 	.byte	0x00, 0x00, 0x00, 0x00


//--------------------- .nv.info._Z7prescanPiS_i  --------------------------
	.section	.nv.info._Z7prescanPiS_i,"",@"SHT_CUDA_INFO"
	.sectionflags	@""
	.align	4


	//----- nvinfo : EIATTR_CUDA_API_VERSION
	.align		4
        /*0000*/ 	.byte	0x04, 0x37
        /*0002*/ 	.short	(.L_7 - .L_6)
.L_6:
        /*0004*/ 	.word	0x00000082


	//----- nvinfo : EIATTR_KPARAM_INFO
	.align		4
.L_7:
        /*0008*/ 	.byte	0x04, 0x17
        /*000a*/ 	.short	(.L_9 - .L_8)
.L_8:
        /*000c*/ 	.word	0x00000000
        /*0010*/ 	.short	0x0002
        /*0012*/ 	.short	0x0010
        /*0014*/ 	.byte	0x00, 0xf0, 0x11, 0x00


	//----- nvinfo : EIATTR_KPARAM_INFO
	.align		4
.L_9:
        /*0018*/ 	.byte	0x04, 0x17
        /*001a*/ 	.short	(.L_11 - .L_10)
.L_10:
        /*001c*/ 	.word	0x00000000
        /*0020*/ 	.short	0x0001
        /*0022*/ 	.short	0x0008
        /*0024*/ 	.byte	0x00, 0xf5, 0x21, 0x00


	//----- nvinfo : EIATTR_KPARAM_INFO
	.align		4
.L_11:
        /*0028*/ 	.byte	0x04, 0x17
        /*002a*/ 	.short	(.L_13 - .L_12)
.L_12:
        /*002c*/ 	.word	0x00000000
        /*0030*/ 	.short	0x0000
        /*0032*/ 	.short	0x0000
        /*0034*/ 	.byte	0x00, 0xf5, 0x21, 0x00


	//----- nvinfo : EIATTR_SPARSE_MMA_MASK
	.align		4
.L_13:
        /*0038*/ 	.byte	0x03, 0x50
        /*003a*/ 	.short	0x0000


	//----- nvinfo : EIATTR_MAXREG_COUNT
	.align		4
        /*003c*/ 	.byte	0x03, 0x1b
        /*003e*/ 	.short	0x00ff


	//----- nvinfo : EIATTR_NUM_BARRIERS
	.align		4
        /*0040*/ 	.byte	0x02, 0x4c
        /*0042*/ 	.byte	0x01
	.zero		1


	//----- nvinfo : EIATTR_MERCURY_ISA_VERSION
	.align		4
        /*0044*/ 	.byte	0x03, 0x5f
        /*0046*/ 	.short	0x0101


	//----- nvinfo : EIATTR_VRC_CTA_INIT_COUNT
	.align		4
        /*0048*/ 	.byte	0x02, 0x4a
	.zero		1
	.zero		1


	//----- nvinfo : EIATTR_EXIT_INSTR_OFFSETS
	.align		4
        /*004c*/ 	.byte	0x04, 0x1c
        /*004e*/ 	.short	(.L_15 - .L_14)


	//   ....[0]....
.L_14:
        /*0050*/ 	.word	0x000005e0


	//----- nvinfo : EIATTR_CBANK_PARAM_SIZE
	.align		4
.L_15:
        /*0054*/ 	.byte	0x03, 0x19
        /*0056*/ 	.short	0x0014


	//----- nvinfo : EIATTR_PARAM_CBANK
	.align		4
        /*0058*/ 	.byte	0x04, 0x0a
        /*005a*/ 	.short	(.L_17 - .L_16)
	.align		4
.L_16:
        /*005c*/ 	.word	index@(.nv.constant0._Z7prescanPiS_i)
        /*0060*/ 	.short	0x0380
        /*0062*/ 	.short	0x0014


	//----- nvinfo : EIATTR_SW_WAR
	.align		4
.L_17:
        /*0064*/ 	.byte	0x04, 0x36
        /*0066*/ 	.short	(.L_19 - .L_18)
.L_18:
        /*0068*/ 	.word	0x00000008
.L_19:


//--------------------- .nv.callgraph             --------------------------
	.section	.nv.callgraph,"",@"SHT_CUDA_CALLGRAPH"
	.align	4
	.sectionentsize	8
	.align		4
        /*0000*/ 	.word	0x00000000
	.align		4
        /*0004*/ 	.word	0xffffffff
	.align		4
        /*0008*/ 	.word	0x00000000
	.align		4
        /*000c*/ 	.word	0xfffffffe
	.align		4
        /*0010*/ 	.word	0x00000000
	.align		4
        /*0014*/ 	.word	0xfffffffd
	.align		4
        /*0018*/ 	.word	0x00000000
	.align		4
        /*001c*/ 	.word	0xfffffffc


//--------------------- .text._Z7prescanPiS_i     --------------------------
	.section	.text._Z7prescanPiS_i,"ax",@progbits
	.align	128
        .global         _Z7prescanPiS_i
        .type           _Z7prescanPiS_i,@function
        .size           _Z7prescanPiS_i,(.L_x_1 - _Z7prescanPiS_i)
        .other          _Z7prescanPiS_i,@"STO_CUDA_ENTRY STV_DEFAULT"
_Z7prescanPiS_i:
.text._Z7prescanPiS_i:
[----:B------:R-:W-:Y:S01]  /*0000*/  LDC R1, c[0x0][0x37c] ;  /* 0x0000df00ff017b82 */ /* 0x000fe20000000800 */
[----:B------:R-:W0:Y:S07]  /*0010*/  S2R R0, SR_TID.X ;  /* 0x0000000000007919 */ /* 0x000e2e0000002100 */
[----:B------:R-:W0:Y:S01]  /*0020*/  LDC.64 R4, c[0x0][0x388] ;  /* 0x0000e200ff047b82 */ /* 0x000e220000000a00 */
[----:B------:R-:W1:Y:S01]  /*0030*/  LDCU.64 UR6, c[0x0][0x358] ;  /* 0x00006b00ff0677ac */ /* 0x000e620008000a00 */
[----:B0-----:R-:W-:-:S05]  /*0040*/  IMAD.WIDE.U32 R4, R0, 0x4, R4 ;  /* 0x0000000400047825 */ /* 0x001fca00078e0004 */
[----:B-1----:R-:W2:Y:S04]  /*0050*/  LDG.E R2, desc[UR6][R4.64] ;  /* 0x0000000604027981 */ /* 0x002ea8000c1e1900 */
[----:B------:R0:W3:Y:S01]  /*0060*/  LDG.E R7, desc[UR6][R4.64+0x400] ;  /* 0x0004000604077981 */ /* 0x0000e2000c1e1900 */
[----:B------:R-:W1:Y:S01]  /*0070*/  S2UR UR5, SR_CgaCtaId ;  /* 0x00000000000579c3 */ /* 0x000e620000008800 */
[----:B------:R-:W-:Y:S01]  /*0080*/  UMOV UR4, 0x400 ;  /* 0x0000040000047882 */ /* 0x000fe20000000000 */
[C---:B------:R-:W-:Y:S02]  /*0090*/  ISETP.GT.U32.AND P0, PT, R0.reuse, 0xff, PT ;  /* 0x000000ff0000780c */ /* 0x040fe40003f04070 */
[C---:B------:R-:W-:Y:S02]  /*00a0*/  ISETP.GT.U32.AND P1, PT, R0.reuse, 0x7f, PT ;  /* 0x0000007f0000780c */ /* 0x040fe40003f24070 */
[----:B------:R-:W-:-:S02]  /*00b0*/  ISETP.GT.U32.AND P2, PT, R0, 0x3f, PT ;  /* 0x0000003f0000780c */ /* 0x000fc40003f44070 */
[C---:B------:R-:W-:Y:S02]  /*00c0*/  ISETP.GT.U32.AND P3, PT, R0.reuse, 0x1f, PT ;  /* 0x0000001f0000780c */ /* 0x040fe40003f64070 */
[C---:B0-----:R-:W-:Y:S02]  /*00d0*/  LEA R5, R0.reuse, 0x1, 0x1 ;  /* 0x0000000100057811 */ /* 0x041fe400078e08ff */
[----:B------:R-:W-:Y:S01]  /*00e0*/  ISETP.GT.U32.AND P4, PT, R0, 0xf, PT ;  /* 0x0000000f0000780c */ /* 0x000fe20003f84070 */
[----:B-1----:R-:W-:-:S06]  /*00f0*/  ULEA UR4, UR5, UR4, 0x18 ;  /* 0x0000000405047291 */ /* 0x002fcc000f8ec0ff */
[----:B------:R-:W-:Y:S02]  /*0100*/  LEA R3, R0, UR4, 0x2 ;  /* 0x0000000400037c11 */ /* 0x000fe4000f8e10ff */
[----:B------:R-:W-:Y:S02]  /*0110*/  LEA R4, R5, UR4, 0x3 ;  /* 0x0000000405047c11 */ /* 0x000fe4000f8e18ff */
[----:B--2---:R-:W-:Y:S01]  /*0120*/  LOP3.LUT R6, R2, 0x1, RZ, 0xc0, !PT ;  /* 0x0000000102067812 */ /* 0x004fe200078ec0ff */
[----:B------:R-:W-:Y:S01]  /*0130*/  IMAD R2, R0, 0x4, R3 ;  /* 0x0000000400027824 */ /* 0x000fe200078e0203 */
[----:B---3--:R-:W-:-:S03]  /*0140*/  LOP3.LUT R8, R7, 0x1, RZ, 0xc0, !PT ;  /* 0x0000000107087812 */ /* 0x008fc600078ec0ff */
[----:B------:R-:W-:Y:S04]  /*0150*/  STS [R3], R6 ;  /* 0x0000000603007388 */ /* 0x000fe80000000800 */
[----:B------:R-:W-:Y:S01]  /*0160*/  STS [R3+0x400], R8 ;  /* 0x0004000803007388 */ /* 0x000fe20000000800 */
[----:B------:R-:W-:Y:S06]  /*0170*/  BAR.SYNC.DEFER_BLOCKING 0x0 ;  /* 0x0000000000007b1d */ /* 0x000fec0000010000 */
[----:B------:R-:W0:Y:S02]  /*0180*/  @!P0 LDS.64 R10, [R2] ;  /* 0x00000000020a8984 */ /* 0x000e240000000a00 */
[----:B0-----:R-:W-:-:S05]  /*0190*/  @!P0 IMAD.IADD R11, R10, 0x1, R11 ;  /* 0x000000010a0b8824 */ /* 0x001fca00078e020b */
[----:B------:R-:W-:Y:S01]  /*01a0*/  @!P0 STS [R2+0x4], R11 ;  /* 0x0000040b02008388 */ /* 0x000fe20000000800 */
[----:B------:R-:W-:Y:S06]  /*01b0*/  BAR.SYNC.DEFER_BLOCKING 0x0 ;  /* 0x0000000000007b1d */ /* 0x000fec0000010000 */
[----:B------:R-:W-:Y:S04]  /*01c0*/  @!P1 LDS R7, [R4+-0x4] ;  /* 0xfffffc0004079984 */ /* 0x000fe80000000800 */
[----:B------:R-:W0:Y:S02]  /*01d0*/  @!P1 LDS R6, [R4+0x4] ;  /* 0x0000040004069984 */ /* 0x000e240000000800 */
[----:B0-----:R-:W-:Y:S01]  /*01e0*/  @!P1 IADD3 R7, PT, PT, R7, R6, RZ ;  /* 0x0000000607079210 */ /* 0x001fe20007ffe0ff */
[----:B------:R-:W-:-:S04]  /*01f0*/  IMAD R6, R5, 0x8, R4 ;  /* 0x0000000805067824 */ /* 0x000fc800078e0204 */
[----:B------:R-:W-:Y:S01]  /*0200*/  @!P1 STS [R4+0x4], R7 ;  /* 0x0000040704009388 */ /* 0x000fe20000000800 */
[----:B------:R-:W-:Y:S06]  /*0210*/  BAR.SYNC.DEFER_BLOCKING 0x0 ;  /* 0x0000000000007b1d */ /* 0x000fec0000010000 */
[----:B------:R-:W-:Y:S04]  /*0220*/  @!P2 LDS R8, [R6+-0x4] ;  /* 0xfffffc000608a984 */ /* 0x000fe80000000800 */
[----:B------:R-:W0:Y:S02]  /*0230*/  @!P2 LDS R9, [R6+0xc] ;  /* 0x00000c000609a984 */ /* 0x000e240000000800 */
[----:B0-----:R-:W-:-:S02]  /*0240*/  @!P2 IMAD.IADD R9, R8, 0x1, R9 ;  /* 0x000000010809a824 */ /* 0x001fc400078e0209 */
[C-C-:B------:R-:W-:Y:S02]  /*0250*/  IMAD R8, R5.reuse, 0x18, R4.reuse ;  /* 0x0000001805087824 */ /* 0x140fe400078e0204 */
[----:B------:R-:W-:Y:S01]  /*0260*/  IMAD R5, R5, 0x38, R4 ;  /* 0x0000003805057824 */ /* 0x000fe200078e0204 */
[----:B------:R-:W-:Y:S01]  /*0270*/  @!P2 STS [R6+0xc], R9 ;  /* 0x00000c090600a388 */ /* 0x000fe20000000800 */
[----:B------:R-:W-:Y:S06]  /*0280*/  BAR.SYNC.DEFER_BLOCKING 0x0 ;  /* 0x0000000000007b1d */ /* 0x000fec0000010000 */
[----:B------:R-:W-:Y:S04]  /*0290*/  @!P3 LDS R10, [R8+-0x4] ;  /* 0xfffffc00080ab984 */ /* 0x000fe80000000800 */
[----:B------:R-:W0:Y:S02]  /*02a0*/  @!P3 LDS R11, [R8+0x1c] ;  /* 0x00001c00080bb984 */ /* 0x000e240000000800 */
[----:B0-----:R-:W-:-:S05]  /*02b0*/  @!P3 IADD3 R11, PT, PT, R10, R11, RZ ;  /* 0x0000000b0a0bb210 */ /* 0x001fca0007ffe0ff */
[----:B------:R-:W-:Y:S01]  /*02c0*/  @!P3 STS [R8+0x1c], R11 ;  /* 0x00001c0b0800b388 */ /* 0x000fe20000000800 */
[----:B------:R-:W-:Y:S06]  /*02d0*/  BAR.SYNC.DEFER_BLOCKING 0x0 ;  /* 0x0000000000007b1d */ /* 0x000fec0000010000 */
[----:B------:R-:W-:Y:S04]  /*02e0*/  @!P4 LDS R7, [R5+-0x4] ;  /* 0xfffffc000507c984 */ /* 0x000fe80000000800 */
[----:B------:R-:W0:Y:S02]  /*02f0*/  @!P4 LDS R10, [R5+0x3c] ;  /* 0x00003c00050ac984 */ /* 0x000e240000000800 */
[----:B0-----:R-:W-:-:S05]  /*0300*/  @!P4 IMAD.IADD R10, R7, 0x1, R10 ;  /* 0x00000001070ac824 */ /* 0x001fca00078e020a */
[----:B------:R-:W-:Y:S01]  /*0310*/  @!P4 STS [R5+0x3c], R10 ;  /* 0x00003c0a0500c388 */ /* 0x000fe20000000800 */
[----:B------:R-:W-:Y:S08]  /*0320*/  BAR.SYNC.DEFER_BLOCKING 0x0 ;  /* 0x0000000000007b1d */ /* 0x000ff00000010000 */
[----:B------:R-:W-:Y:S08]  /*0330*/  BAR.SYNC.DEFER_BLOCKING 0x0 ;  /* 0x0000000000007b1d */ /* 0x000ff00000010000 */
[----:B------:R-:W-:Y:S08]  /*0340*/  BAR.SYNC.DEFER_BLOCKING 0x0 ;  /* 0x0000000000007b1d */ /* 0x000ff00000010000 */
[----:B------:R-:W-:Y:S08]  /*0350*/  BAR.SYNC.DEFER_BLOCKING 0x0 ;  /* 0x0000000000007b1d */ /* 0x000ff00000010000 */
[----:B------:R-:W-:Y:S08]  /*0360*/  BAR.SYNC.DEFER_BLOCKING 0x0 ;  /* 0x0000000000007b1d */ /* 0x000ff00000010000 */
[----:B------:R-:W-:Y:S08]  /*0370*/  BAR.SYNC.DEFER_BLOCKING 0x0 ;  /* 0x0000000000007b1d */ /* 0x000ff00000010000 */
[----:B------:R-:W-:Y:S08]  /*0380*/  BAR.SYNC.DEFER_BLOCKING 0x0 ;  /* 0x0000000000007b1d */ /* 0x000ff00000010000 */
[----:B------:R-:W-:Y:S08]  /*0390*/  BAR.SYNC.DEFER_BLOCKING 0x0 ;  /* 0x0000000000007b1d */ /* 0x000ff00000010000 */
[----:B------:R-:W-:Y:S06]  /*03a0*/  BAR.SYNC.DEFER_BLOCKING 0x0 ;  /* 0x0000000000007b1d */ /* 0x000fec0000010000 */
[----:B------:R-:W-:Y:S04]  /*03b0*/  @!P4 LDS R7, [R5+-0x4] ;  /* 0xfffffc000507c984 */ /* 0x000fe80000000800 */
[----:B------:R-:W0:Y:S02]  /*03c0*/  @!P4 LDS R10, [R5+0x3c] ;  /* 0x00003c00050ac984 */ /* 0x000e240000000800 */
[----:B0-----:R-:W-:-:S02]  /*03d0*/  @!P4 IMAD.IADD R12, R7, 0x1, R10 ;  /* 0x00000001070cc824 */ /* 0x001fc400078e020a */
[----:B------:R-:W-:Y:S04]  /*03e0*/  @!P4 STS [R5+-0x4], R10 ;  /* 0xfffffc0a0500c388 */ /* 0x000fe80000000800 */
[----:B------:R-:W-:Y:S01]  /*03f0*/  @!P4 STS [R5+0x3c], R12 ;  /* 0x00003c0c0500c388 */ /* 0x000fe20000000800 */
[----:B------:R-:W-:Y:S06]  /*0400*/  BAR.SYNC.DEFER_BLOCKING 0x0 ;  /* 0x0000000000007b1d */ /* 0x000fec0000010000 */
[----:B------:R-:W-:Y:S04]  /*0410*/  @!P3 LDS R7, [R8+-0x4] ;  /* 0xfffffc000807b984 */ /* 0x000fe80000000800 */
[----:B------:R-:W0:Y:S02]  /*0420*/  @!P3 LDS R9, [R8+0x1c] ;  /* 0x00001c000809b984 */ /* 0x000e240000000800 */
[----:B0-----:R-:W-:-:S02]  /*0430*/  @!P3 IADD3 R7, PT, PT, R7, R9, RZ ;  /* 0x000000090707b210 */ /* 0x001fc40007ffe0ff */
[----:B------:R-:W-:Y:S04]  /*0440*/  @!P3 STS [R8+-0x4], R9 ;  /* 0xfffffc090800b388 */ /* 0x000fe80000000800 */
[----:B------:R-:W-:Y:S01]  /*0450*/  @!P3 STS [R8+0x1c], R7 ;  /* 0x00001c070800b388 */ /* 0x000fe20000000800 */
[----:B------:R-:W-:Y:S06]  /*0460*/  BAR.SYNC.DEFER_BLOCKING 0x0 ;  /* 0x0000000000007b1d */ /* 0x000fec0000010000 */
[----:B------:R-:W-:Y:S04]  /*0470*/  @!P2 LDS R11, [R6+-0x4] ;  /* 0xfffffc00060ba984 */ /* 0x000fe80000000800 */
[----:B------:R-:W0:Y:S02]  /*0480*/  @!P2 LDS R13, [R6+0xc] ;  /* 0x00000c00060da984 */ /* 0x000e240000000800 */
[----:B0-----:R-:W-:-:S02]  /*0490*/  @!P2 IMAD.IADD R11, R11, 0x1, R13 ;  /* 0x000000010b0ba824 */ /* 0x001fc400078e020d */
[----:B------:R-:W-:Y:S04]  /*04a0*/  @!P2 STS [R6+-0x4], R13 ;  /* 0xfffffc0d0600a388 */ /* 0x000fe80000000800 */
[----:B------:R0:W-:Y:S01]  /*04b0*/  @!P2 STS [R6+0xc], R11 ;  /* 0x00000c0b0600a388 */ /* 0x0001e20000000800 */
[----:B------:R-:W-:Y:S08]  /*04c0*/  BAR.SYNC.DEFER_BLOCKING 0x0 ;  /* 0x0000000000007b1d */ /* 0x000ff00000010000 */
[----:B0-----:R-:W0:Y:S01]  /*04d0*/  LDC.64 R6, c[0x0][0x380] ;  /* 0x0000e000ff067b82 */ /* 0x001e220000000a00 */
[----:B------:R-:W-:Y:S04]  /*04e0*/  @!P1 LDS R5, [R4+-0x4] ;  /* 0xfffffc0004059984 */ /* 0x000fe80000000800 */
[----:B------:R-:W1:Y:S01]  /*04f0*/  @!P1 LDS R10, [R4+0x4] ;  /* 0x00000400040a9984 */ /* 0x000e620000000800 */
[----:B0-----:R-:W-:Y:S01]  /*0500*/  IMAD.WIDE.U32 R6, R0, 0x4, R6 ;  /* 0x0000000400067825 */ /* 0x001fe200078e0006 */
[----:B-1----:R-:W-:-:S02]  /*0510*/  @!P1 IADD3 R5, PT, PT, R5, R10, RZ ;  /* 0x0000000a05059210 */ /* 0x002fc40007ffe0ff */
[----:B------:R-:W-:Y:S04]  /*0520*/  @!P1 STS [R4+-0x4], R10 ;  /* 0xfffffc0a04009388 */ /* 0x000fe80000000800 */
[----:B------:R-:W-:Y:S01]  /*0530*/  @!P1 STS [R4+0x4], R5 ;  /* 0x0000040504009388 */ /* 0x000fe20000000800 */
[----:B------:R-:W-:Y:S06]  /*0540*/  BAR.SYNC.DEFER_BLOCKING 0x0 ;  /* 0x0000000000007b1d */ /* 0x000fec0000010000 */
[----:B------:R-:W0:Y:S02]  /*0550*/  @!P0 LDS.64 R8, [R2] ;  /* 0x0000000002088984 */ /* 0x000e240000000a00 */
[----:B0-----:R-:W-:Y:S01]  /*0560*/  @!P0 IMAD.IADD R15, R8, 0x1, R9 ;  /* 0x00000001080f8824 */ /* 0x001fe200078e0209 */
[----:B------:R-:W-:-:S05]  /*0570*/  MOV R14, R9 ;  /* 0x00000009000e7202 */ /* 0x000fca0000000f00 */
[----:B------:R-:W-:Y:S01]  /*0580*/  @!P0 STS.64 [R2], R14 ;  /* 0x0000000e02008388 */ /* 0x000fe20000000a00 */
[----:B------:R-:W-:Y:S06]  /*0590*/  BAR.SYNC.DEFER_BLOCKING 0x0 ;  /* 0x0000000000007b1d */ /* 0x000fec0000010000 */
[----:B------:R-:W0:Y:S04]  /*05a0*/  LDS R9, [R3] ;  /* 0x0000000003097984 */ /* 0x000e280000000800 */
[----:B------:R-:W1:Y:S04]  /*05b0*/  LDS R11, [R3+0x400] ;  /* 0x00040000030b7984 */ /* 0x000e680000000800 */
[----:B0-----:R-:W-:Y:S04]  /*05c0*/  STG.E desc[UR6][R6.64], R9 ;  /* 0x0000000906007986 */ /* 0x001fe8000c101906 */
[----:B-1----:R-:W-:Y:S01]  /*05d0*/  STG.E desc[UR6][R6.64+0x400], R11 ;  /* 0x0004000b06007986 */ /* 0x002fe2000c101906 */
[----:B------:R-:W-:Y:S05]  /*05e0*/  EXIT ;  /* 0x000000000000794d */ /* 0x000fea0003800000 */
.L_x_0:
[----:B------:R-:W-:-:S00]  /*05f0*/  BRA `(.L_x_0) ;  /* 0xfffffffc00fc7947 */ /* 0x000fc0000383ffff */
[----:B------:R-:W-:-:S00]  /*0600*/  NOP ;  /* 0x0000000000007918 */ /* 0x000fc00000000000 */
[----:B------:R-:W-:-:S00]  /*0610*/  NOP ;  /* 0x0000000000007918 */ /* 0x000fc00000000000 */
[----:B------:R-:W-:-:S00]  /*0620*/  NOP ;  /* 0x0000000000007918 */ /* 0x000fc00000000000 */
[----:B------:R-:W-:-:S00]  /*0630*/  NOP ;  /* 0x0000000000007918 */ /* 0x000fc00000000000 */
[----:B------:R-:W-:-:S00]  /*0640*/  NOP ;  /* 0x0000000000007918 */ /* 0x000fc00000000000 */
[----:B------:R-:W-:-:S00]  /*0650*/  NOP ;  /* 0x0000000000007918 */ /* 0x000fc00000000000 */
[----:B------:R-:W-:-:S00]  /*0660*/  NOP ;  /* 0x0000000000007918 */ /* 0x000fc00000000000 */
[----:B------:R-:W-:-:S00]  /*0670*/  NOP ;  /* 0x0000000000007918 */ /* 0x000fc00000000000 */
.L_x_1:


//--------------------- .nv.shared._Z7prescanPiS_i --------------------------
	.section	.nv.shared._Z7prescanPiS_i,"aw",@nobits
	.sectionflags	@""
	.align	16
	.zero		1024


//--------------------- .nv.shared.reserved.0     --------------------------
	.section	.nv.shared.reserved.0,"aw",@nobits
	.weak		__nv_reservedSMEM_offset_0_alias
	.size		__nv_reservedSMEM_offset_0_alias, 0, 64
	.other		__nv_reservedSMEM_offset_0_alias,@"STO_CUDA_RESERVED_SHARED STV_DEFAULT"
__nv_reservedSMEM_offset_0_alias:
	.zero		0
	.zero		64


//--------------------- .nv.constant0._Z7prescanPiS_i --------------------------
	.section	.nv.constant0._Z7prescanPiS_i,"a",@progbits
	.sectionflags	@""
	.align	4
.nv.constant0._Z7prescanPiS_i:
	.zero		916


//--------------------- SYMBOLS --------------------------

	.type		.nv.reservedSmem.offset0,@object
	.size		.nv.reservedSmem.offset0,0x4
	.type		.nv.reservedSmem.cap,@object
	.size		.nv.reservedSmem.cap,0x4
